//
// Generated by NVIDIA NVVM Compiler
//
// Compiler Build ID: CL-36424714
// Cuda compilation tools, release 13.0, V13.0.88
// Based on NVVM 20.0.0
//

.version 9.0
.target sm_100
.address_size 64

	// .globl	_Z7computePfS_S_

.visible .entry _Z7computePfS_S_(
	.param .u64 .ptr .align 1 _Z7computePfS_S__param_0,
	.param .u64 .ptr .align 1 _Z7computePfS_S__param_1,
	.param .u64 .ptr .align 1 _Z7computePfS_S__param_2
)
{
	.reg .b32 	%r<7>;
	.reg .b32 	%f<17>;
	.reg .b64 	%rd<11>;

	ld.param.u64 	%rd1, [_Z7computePfS_S__param_0];
	ld.param.u64 	%rd2, [_Z7computePfS_S__param_1];
	ld.param.u64 	%rd3, [_Z7computePfS_S__param_2];
	cvta.to.global.u64 	%rd4, %rd3;
	cvta.to.global.u64 	%rd5, %rd2;
	cvta.to.global.u64 	%rd6, %rd1;
	mov.u32 	%r1, %ntid.x;
	mov.u32 	%r2, %ctaid.x;
	mov.u32 	%r3, %tid.x;
	mad.lo.s32 	%r4, %r1, %r2, %r3;
	mul.wide.s32 	%rd7, %r4, 4;
	add.s64 	%rd8, %rd6, %rd7;
	ld.global.f32 	%f1, [%rd8];
	add.s64 	%rd9, %rd5, %rd7;
	ld.global.f32 	%f2, [%rd9];
	fma.rn.f32 	%f3, %f2, 0fBBBB989D, 0f3F000000;
	cvt.sat.f32.f32 	%f4, %f3;
	mov.f32 	%f5, 0f4B400001;
	mov.f32 	%f6, 0f437C0000;
	fma.rm.f32 	%f7, %f4, %f6, %f5;
	add.f32 	%f8, %f7, 0fCB40007F;
	neg.f32 	%f9, %f8;
	fma.rn.f32 	%f10, %f2, 0fBFB8AA3B, %f9;
	fma.rn.f32 	%f11, %f2, 0fB2A57060, %f10;
	mov.b32 	%r5, %f7;
	shl.b32 	%r6, %r5, 23;
	mov.b32 	%f12, %r6;
	ex2.approx.ftz.f32 	%f13, %f11;
	fma.rn.f32 	%f14, %f13, %f12, 0f3F800000;
	rcp.rn.f32 	%f15, %f14;
	mul.f32 	%f16, %f1, %f15;
	add.s64 	%rd10, %rd4, %rd7;
	st.global.f32 	[%rd10], %f16;
	ret;

}


// ===== COMPILED SASS (sm_100) =====

	.target	sm_100

	.elftype	@"ET_EXEC"


//--------------------- .note.nv.tkinfo           --------------------------
	.section	.note.nv.tkinfo,"",@"SHT_NOTE"
	.sectionflags	@"SHF_NOTE_NV_TKINFO"
	.tkinfo
        /*0018*/ 	.word	0x00000002
        /*0030*/ 	.string	""
        /*0030*/ 	.string	"ptxas"
        /*0030*/ 	.string	"Cuda compilation tools, release 13.0, V13.0.88"
        /*0030*/ 	.string	"Build cuda_13.0.r13.0/compiler.36424714_0"
        /*0030*/ 	.string	"-arch sm_100 -m 64 "



//--------------------- .note.nv.cuinfo           --------------------------
	.section	.note.nv.cuinfo,"",@"SHT_NOTE"
	.sectionflags	@"SHF_NOTE_NV_CUINFO"
        /*0018*/ 	.short	0x0002
        /*001a*/ 	.short	0x0064
        /*001c*/ 	.short	0x0082
	.zero		2


//--------------------- .nv.info                  --------------------------
	.section	.nv.info,"",@"SHT_CUDA_INFO"
	.align	4


	//----- nvinfo : EIATTR_REGCOUNT
	.align		4
        /*0000*/ 	.byte	0x04, 0x2f
        /*0002*/ 	.short	(.L_1 - .L_0)
	.align		4
.L_0:
        /*0004*/ 	.word	index@(_Z7computePfS_S_)
        /*0008*/ 	.word	0x0000000f


	//----- nvinfo : EIATTR_FRAME_SIZE
	.align		4
.L_1:
        /*000c*/ 	.byte	0x04, 0x11
        /*000e*/ 	.short	(.L_3 - .L_2)
	.align		4
.L_2:
        /*0010*/ 	.word	index@($__internal_0_$__cuda_sm20_rcp_rn_f32_slowpath)
        /*0014*/ 	.word	0x00000000


	//----- nvinfo : EIATTR_FRAME_SIZE
	.align		4
.L_3:
        /*0018*/ 	.byte	0x04, 0x11
        /*001a*/ 	.short	(.L_5 - .L_4)
	.align		4
.L_4:
        /*001c*/ 	.word	index@(_Z7computePfS_S_)
        /*0020*/ 	.word	0x00000000


	//----- nvinfo : EIATTR_MIN_STACK_SIZE
	.align		4
.L_5:
        /*0024*/ 	.byte	0x04, 0x12
        /*0026*/ 	.short	(.L_7 - .L_6)
	.align		4
.L_6:
        /*0028*/ 	.word	index@(_Z7computePfS_S_)
        /*002c*/ 	.word	0x00000000
.L_7:


//--------------------- .nv.compat                --------------------------
	.section	.nv.compat,"",@"SHT_CUDA_COMPAT_INFO"
	.align	4
        /*0000*/ 	.byte	0x02, 0x09, 0x00, 0x00, 0x02, 0x02, 0x01, 0x00, 0x02, 0x05, 0x05, 0x00, 0x03, 0x07, 0x01, 0x01
        /*0010*/ 	.byte	0x02, 0x03, 0x00, 0x00, 0x02, 0x06, 0x01, 0x00, 0x04, 0x0b, 0x08, 0x00, 0x09, 0x00, 0x00, 0x00
        /*0020*/ 	.byte	0x00, 0x00, 0x00, 0x00


//--------------------- .nv.info._Z7computePfS_S_ --------------------------
	.section	.nv.info._Z7computePfS_S_,"",@"SHT_CUDA_INFO"
	.sectionflags	@""
	.align	4


	//----- nvinfo : EIATTR_CUDA_API_VERSION
	.align		4
        /*0000*/ 	.byte	0x04, 0x37
        /*0002*/ 	.short	(.L_9 - .L_8)
.L_8:
        /*0004*/ 	.word	0x00000082


	//----- nvinfo : EIATTR_KPARAM_INFO
	.align		4
.L_9:
        /*0008*/ 	.byte	0x04, 0x17
        /*000a*/ 	.short	(.L_11 - .L_10)
.L_10:
        /*000c*/ 	.word	0x00000000
        /*0010*/ 	.short	0x0002
        /*0012*/ 	.short	0x0010
        /*0014*/ 	.byte	0x00, 0xf5, 0x21, 0x00


	//----- nvinfo : EIATTR_KPARAM_INFO
	.align		4
.L_11:
        /*0018*/ 	.byte	0x04, 0x17
        /*001a*/ 	.short	(.L_13 - .L_12)
.L_12:
        /*001c*/ 	.word	0x00000000
        /*0020*/ 	.short	0x0001
        /*0022*/ 	.short	0x0008
        /*0024*/ 	.byte	0x00, 0xf5, 0x21, 0x00


	//----- nvinfo : EIATTR_KPARAM_INFO
	.align		4
.L_13:
        /*0028*/ 	.byte	0x04, 0x17
        /*002a*/ 	.short	(.L_15 - .L_14)
.L_14:
        /*002c*/ 	.word	0x00000000
        /*0030*/ 	.short	0x0000
        /*0032*/ 	.short	0x0000
        /*0034*/ 	.byte	0x00, 0xf5, 0x21, 0x00


	//----- nvinfo : EIATTR_SPARSE_MMA_MASK
	.align		4
.L_15:
        /*0038*/ 	.byte	0x03, 0x50
        /*003a*/ 	.short	0x0000


	//----- nvinfo : EIATTR_MAXREG_COUNT
	.align		4
        /*003c*/ 	.byte	0x03, 0x1b
        /*003e*/ 	.short	0x00ff


	//----- nvinfo : EIATTR_MERCURY_ISA_VERSION
	.align		4
        /*0040*/ 	.byte	0x03, 0x5f
        /*0042*/ 	.short	0x0101


	//----- nvinfo : EIATTR_VRC_CTA_INIT_COUNT
	.align		4
        /*0044*/ 	.byte	0x02, 0x4a
	.zero		1
	.zero		1


	//----- nvinfo : EIATTR_EXIT_INSTR_OFFSETS
	.align		4
        /*0048*/ 	.byte	0x04, 0x1c
        /*004a*/ 	.short	(.L_17 - .L_16)


	//   ....[0]....
.L_16:
        /*004c*/ 	.word	0x00000270


	//----- nvinfo : EIATTR_CRS_STACK_SIZE
	.align		4
.L_17:
        /*0050*/ 	.byte	0x04, 0x1e
        /*0052*/ 	.short	(.L_19 - .L_18)
.L_18:
        /*0054*/ 	.word	0x00000000


	//----- nvinfo : EIATTR_CBANK_PARAM_SIZE
	.align		4
.L_19:
        /*0058*/ 	.byte	0x03, 0x19
        /*005a*/ 	.short	0x0018


	//----- nvinfo : EIATTR_PARAM_CBANK
	.align		4
        /*005c*/ 	.byte	0x04, 0x0a
        /*005e*/ 	.short	(.L_21 - .L_20)
	.align		4
.L_20:
        /*0060*/ 	.word	index@(.nv.constant0._Z7computePfS_S_)
        /*0064*/ 	.short	0x0380
        /*0066*/ 	.short	0x0018


	//----- nvinfo : EIATTR_SW_WAR
	.align		4
.L_21:
        /*0068*/ 	.byte	0x04, 0x36
        /*006a*/ 	.short	(.L_23 - .L_22)
.L_22:
        /*006c*/ 	.word	0x00000008
.L_23:


//--------------------- .nv.callgraph             --------------------------
	.section	.nv.callgraph,"",@"SHT_CUDA_CALLGRAPH"
	.align	4
	.sectionentsize	8
	.align		4
        /*0000*/ 	.word	0x00000000
	.align		4
        /*0004*/ 	.word	0xffffffff
	.align		4
        /*0008*/ 	.word	0x00000000
	.align		4
        /*000c*/ 	.word	0xfffffffe
	.align		4
        /*0010*/ 	.word	0x00000000
	.align		4
        /*0014*/ 	.word	0xfffffffd
	.align		4
        /*0018*/ 	.word	0x00000000
	.align		4
        /*001c*/ 	.word	0xfffffffc


//--------------------- .text._Z7computePfS_S_    --------------------------
	.section	.text._Z7computePfS_S_,"ax",@progbits
	.align	128
        .global         _Z7computePfS_S_
        .type           _Z7computePfS_S_,@function
        .size           _Z7computePfS_S_,(.L_x_8 - _Z7computePfS_S_)
        .other          _Z7computePfS_S_,@"STO_CUDA_ENTRY STV_DEFAULT"
_Z7computePfS_S_:
.text._Z7computePfS_S_:
[----:B------:R-:W-:Y:S01]  /*0000*/  LDC R1, c[0x0][0x37c] ;  /* 0x0000df00ff017b82 */ /* 0x000fe20000000800 */
[----:B------:R-:W0:Y:S07]  /*0010*/  S2R R3, SR_CTAID.X ;  /* 0x0000000000037919 */ /* 0x000e2e0000002500 */
[----:B------:R-:W1:Y:S01]  /*0020*/  LDC.64 R6, c[0x0][0x388] ;  /* 0x0000e200ff067b82 */ /* 0x000e620000000a00 */
[----:B------:R-:W0:Y:S01]  /*0030*/  LDCU UR6, c[0x0][0x360] ;  /* 0x00006c00ff0677ac */ /* 0x000e220008000800 */
[----:B------:R-:W0:Y:S01]  /*0040*/  S2R R0, SR_TID.X ;  /* 0x0000000000007919 */ /* 0x000e220000002100 */
[----:B------:R-:W2:Y:S05]  /*0050*/  LDCU.64 UR4, c[0x0][0x358] ;  /* 0x00006b00ff0477ac */ /* 0x000eaa0008000a00 */
[----:B------:R-:W3:Y:S01]  /*0060*/  LDC.64 R4, c[0x0][0x380] ;  /* 0x0000e000ff047b82 */ /* 0x000ee20000000a00 */
[----:B0-----:R-:W-:-:S04]  /*0070*/  IMAD R3, R3, UR6, R0 ;  /* 0x0000000603037c24 */ /* 0x001fc8000f8e0200 */
[----:B-1----:R-:W-:-:S06]  /*0080*/  IMAD.WIDE R6, R3, 0x4, R6 ;  /* 0x0000000403067825 */ /* 0x002fcc00078e0206 */
[----:B--2---:R-:W2:Y:S01]  /*0090*/  LDG.E R6, desc[UR4][R6.64] ;  /* 0x0000000406067981 */ /* 0x004ea2000c1e1900 */
[----:B---3--:R-:W-:-:S06]  /*00a0*/  IMAD.WIDE R4, R3, 0x4, R4 ;  /* 0x0000000403047825 */ /* 0x008fcc00078e0204 */
[----:B------:R0:W5:Y:S01]  /*00b0*/  LDG.E R4, desc[UR4][R4.64] ;  /* 0x0000000404047981 */ /* 0x000162000c1e1900 */
[----:B------:R-:W-:Y:S01]  /*00c0*/  IMAD.MOV.U32 R9, RZ, RZ, 0x3bbb989d ;  /* 0x3bbb989dff097424 */ /* 0x000fe200078e00ff */
[----:B------:R-:W-:Y:S01]  /*00d0*/  BSSY.RECONVERGENT B0, `(.L_x_0) ;  /* 0x0000015000007945 */ /* 0x000fe20003800200 */
[----:B------:R-:W-:Y:S02]  /*00e0*/  IMAD.MOV.U32 R11, RZ, RZ, 0x437c0000 ;  /* 0x437c0000ff0b7424 */ /* 0x000fe400078e00ff */
[----:B--2---:R-:W-:-:S04]  /*00f0*/  FFMA.SAT R0, R6, -R9, 0.5 ;  /* 0x3f00000006007423 */ /* 0x004fc80000002809 */
[----:B------:R-:W-:-:S04]  /*0100*/  FFMA.RM R0, R0, R11, 12582913 ;  /* 0x4b40000100007423 */ /* 0x000fc8000000400b */
[C---:B------:R-:W-:Y:S01]  /*0110*/  FADD R9, R0.reuse, -12583039 ;  /* 0xcb40007f00097421 */ /* 0x040fe20000000000 */
[----:B------:R-:W-:-:S03]  /*0120*/  SHF.L.U32 R0, R0, 0x17, RZ ;  /* 0x0000001700007819 */ /* 0x000fc600000006ff */
[----:B------:R-:W-:-:S04]  /*0130*/  FFMA R9, R6, -1.4426950216293334961, -R9 ;  /* 0xbfb8aa3b06097823 */ /* 0x000fc80000000809 */
[----:B------:R-:W-:-:S06]  /*0140*/  FFMA R9, R6, -1.925963033500011079e-08, R9 ;  /* 0xb2a5706006097823 */ /* 0x000fcc0000000009 */
[----:B------:R-:W1:Y:S02]  /*0150*/  MUFU.EX2 R9, R9 ;  /* 0x0000000900097308 */ /* 0x000e640000000800 */
[----:B-1----:R-:W-:-:S04]  /*0160*/  FFMA R0, R0, R9, 1 ;  /* 0x3f80000000007423 */ /* 0x002fc80000000009 */
[----:B------:R-:W-:-:S05]  /*0170*/  VIADD R2, R0, 0x1800000 ;  /* 0x0180000000027836 */ /* 0x000fca0000000000 */
[----:B------:R-:W-:-:S04]  /*0180*/  LOP3.LUT R2, R2, 0x7f800000, RZ, 0xc0, !PT ;  /* 0x7f80000002027812 */ /* 0x000fc800078ec0ff */
[----:B------:R-:W-:-:S13]  /*0190*/  ISETP.GT.U32.AND P0, PT, R2, 0x1ffffff, PT ;  /* 0x01ffffff0200780c */ /* 0x000fda0003f04070 */
[----:B0-----:R-:W-:Y:S05]  /*01a0*/  @P0 BRA `(.L_x_1) ;  /* 0x00000000000c0947 */ /* 0x001fea0003800000 */
[----:B------:R-:W-:-:S07]  /*01b0*/  MOV R6, 0x1d0 ;  /* 0x000001d000067802 */ /* 0x000fce0000000f00 */
[----:B-----5:R-:W-:Y:S05]  /*01c0*/  CALL.REL.NOINC `($__internal_0_$__cuda_sm20_rcp_rn_f32_slowpath) ;  /* 0x00000000002c7944 */ /* 0x020fea0003c00000 */
[----:B------:R-:W-:Y:S05]  /*01d0*/  BRA `(.L_x_2) ;  /* 0x0000000000107947 */ /* 0x000fea0003800000 */
.L_x_1:
[----:B------:R-:W0:Y:S02]  /*01e0*/  MUFU.RCP R5, R0 ;  /* 0x0000000000057308 */ /* 0x000e240000001000 */
[----:B0-----:R-:W-:-:S04]  /*01f0*/  FFMA R2, R0, R5, -1 ;  /* 0xbf80000000027423 */ /* 0x001fc80000000005 */
[----:B------:R-:W-:-:S04]  /*0200*/  FADD.FTZ R2, -R2, -RZ ;  /* 0x800000ff02027221 */ /* 0x000fc80000010100 */
[----:B------:R-:W-:-:S07]  /*0210*/  FFMA R5, R5, R2, R5 ;  /* 0x0000000205057223 */ /* 0x000fce0000000005 */
.L_x_2:
[----:B------:R-:W-:Y:S05]  /*0220*/  BSYNC.RECONVERGENT B0 ;  /* 0x0000000000007941 */ /* 0x000fea0003800200 */
.L_x_0:
[----:B------:R-:W0:Y:S01]  /*0230*/  LDC.64 R6, c[0x0][0x390] ;  /* 0x0000e400ff067b82 */ /* 0x000e220000000a00 */
[----:B-----5:R-:W-:Y:S01]  /*0240*/  FMUL R5, R4, R5 ;  /* 0x0000000504057220 */ /* 0x020fe20000400000 */
[----:B0-----:R-:W-:-:S05]  /*0250*/  IMAD.WIDE R2, R3, 0x4, R6 ;  /* 0x0000000403027825 */ /* 0x001fca00078e0206 */
[----:B------:R-:W-:Y:S01]  /*0260*/  STG.E desc[UR4][R2.64], R5 ;  /* 0x0000000502007986 */ /* 0x000fe2000c101904 */
[----:B------:R-:W-:Y:S05]  /*0270*/  EXIT ;  /* 0x000000000000794d */ /* 0x000fea0003800000 */
        .weak           $__internal_0_$__cuda_sm20_rcp_rn_f32_slowpath
        .type           $__internal_0_$__cuda_sm20_rcp_rn_f32_slowpath,@function
        .size           $__internal_0_$__cuda_sm20_rcp_rn_f32_slowpath,(.L_x_8 - $__internal_0_$__cuda_sm20_rcp_rn_f32_slowpath)
$__internal_0_$__cuda_sm20_rcp_rn_f32_slowpath:
[----:B------:R-:W-:Y:S01]  /*0280*/  SHF.L.U32 R2, R0, 0x1, RZ ;  /* 0x0000000100027819 */ /* 0x000fe200000006ff */
[----:B------:R-:W-:Y:S03]  /*0290*/  BSSY.RECONVERGENT B1, `(.L_x_3) ;  /* 0x0000030000017945 */ /* 0x000fe60003800200 */
[----:B------:R-:W-:-:S04]  /*02a0*/  SHF.R.U32.HI R2, RZ, 0x18, R2 ;  /* 0x00000018ff027819 */ /* 0x000fc80000011602 */
[----:B------:R-:W-:-:S13]  /*02b0*/  ISETP.NE.U32.AND P0, PT, R2, RZ, PT ;  /* 0x000000ff0200720c */ /* 0x000fda0003f05070 */
[----:B------:R-:W-:Y:S05]  /*02c0*/  @P0 BRA `(.L_x_4) ;  /* 0x0000000000280947 */ /* 0x000fea0003800000 */
[----:B------:R-:W-:-:S05]  /*02d0*/  IMAD.SHL.U32 R2, R0, 0x2, RZ ;  /* 0x0000000200027824 */ /* 0x000fca00078e00ff */
[----:B------:R-:W-:-:S13]  /*02e0*/  ISETP.NE.AND P0, PT, R2, RZ, PT ;  /* 0x000000ff0200720c */ /* 0x000fda0003f05270 */
[----:B------:R-:W-:Y:S01]  /*02f0*/  @P0 FFMA R7, R0, 1.84467440737095516160e+19, RZ ;  /* 0x5f80000000070823 */ /* 0x000fe200000000ff */
[----:B------:R-:W-:Y:S08]  /*0300*/  @!P0 MUFU.RCP R5, R0 ;  /* 0x0000000000058308 */ /* 0x000ff00000001000 */
[----:B------:R-:W0:Y:S02]  /*0310*/  @P0 MUFU.RCP R2, R7 ;  /* 0x0000000700020308 */ /* 0x000e240000001000 */
[----:B0-----:R-:W-:-:S04]  /*0320*/  @P0 FFMA R8, R7, R2, -1 ;  /* 0xbf80000007080423 */ /* 0x001fc80000000002 */
[----:B------:R-:W-:-:S04]  /*0330*/  @P0 FADD.FTZ R9, -R8, -RZ ;  /* 0x800000ff08090221 */ /* 0x000fc80000010100 */
[----:B------:R-:W-:-:S04]  /*0340*/  @P0 FFMA R2, R2, R9, R2 ;  /* 0x0000000902020223 */ /* 0x000fc80000000002 */
[----:B------:R-:W-:Y:S01]  /*0350*/  @P0 FFMA R5, R2, 1.84467440737095516160e+19, RZ ;  /* 0x5f80000002050823 */ /* 0x000fe200000000ff */
[----:B------:R-:W-:Y:S06]  /*0360*/  BRA `(.L_x_5) ;  /* 0x0000000000887947 */ /* 0x000fec0003800000 */
.L_x_4:
[----:B------:R-:W-:-:S04]  /*0370*/  IADD3 R5, PT, PT, R2, -0xfd, RZ ;  /* 0xffffff0302057810 */ /* 0x000fc80007ffe0ff */
[----:B------:R-:W-:-:S13]  /*0380*/  ISETP.GT.U32.AND P0, PT, R5, 0x1, PT ;  /* 0x000000010500780c */ /* 0x000fda0003f04070 */
[----:B------:R-:W-:Y:S05]  /*0390*/  @P0 BRA `(.L_x_6) ;  /* 0x0000000000780947 */ /* 0x000fea0003800000 */
[----:B------:R-:W-:Y:S01]  /*03a0*/  LOP3.LUT R7, R0, 0x7fffff, RZ, 0xc0, !PT ;  /* 0x007fffff00077812 */ /* 0x000fe200078ec0ff */
[----:B------:R-:W-:-:S03]  /*03b0*/  IMAD.MOV.U32 R12, RZ, RZ, 0x3 ;  /* 0x00000003ff0c7424 */ /* 0x000fc600078e00ff */
[----:B------:R-:W-:Y:S02]  /*03c0*/  LOP3.LUT R7, R7, 0x3f800000, RZ, 0xfc, !PT ;  /* 0x3f80000007077812 */ /* 0x000fe400078efcff */
[----:B------:R-:W-:Y:S02]  /*03d0*/  SHF.L.U32 R11, R12, R5, RZ ;  /* 0x000000050c0b7219 */ /* 0x000fe400000006ff */
[----:B------:R-:W0:Y:S02]  /*03e0*/  MUFU.RCP R8, R7 ;  /* 0x0000000700087308 */ /* 0x000e240000001000 */
[----:B0-----:R-:W-:-:S04]  /*03f0*/  FFMA R9, R7, R8, -1 ;  /* 0xbf80000007097423 */ /* 0x001fc80000000008 */
[----:B------:R-:W-:-:S04]  /*0400*/  FADD.FTZ R9, -R9, -RZ ;  /* 0x800000ff09097221 */ /* 0x000fc80000010100 */
[CCC-:B------:R-:W-:Y:S01]  /*0410*/  FFMA.RM R10, R8.reuse, R9.reuse, R8.reuse ;  /* 0x00000009080a7223 */ /* 0x1c0fe20000004008 */
[----:B------:R-:W-:-:S04]  /*0420*/  FFMA.RP R9, R8, R9, R8 ;  /* 0x0000000908097223 */ /* 0x000fc80000008008 */
[C---:B------:R-:W-:Y:S02]  /*0430*/  LOP3.LUT R8, R10.reuse, 0x7fffff, RZ, 0xc0, !PT ;  /* 0x007fffff0a087812 */ /* 0x040fe400078ec0ff */
[----:B------:R-:W-:Y:S02]  /*0440*/  FSETP.NEU.FTZ.AND P0, PT, R10, R9, PT ;  /* 0x000000090a00720b */ /* 0x000fe40003f1d000 */
[----:B------:R-:W-:Y:S02]  /*0450*/  LOP3.LUT R8, R8, 0x800000, RZ, 0xfc, !PT ;  /* 0x0080000008087812 */ /* 0x000fe400078efcff */
[----:B------:R-:W-:Y:S02]  /*0460*/  SEL R9, RZ, 0xffffffff, !P0 ;  /* 0xffffffffff097807 */ /* 0x000fe40004000000 */
[----:B------:R-:W-:Y:S02]  /*0470*/  LOP3.LUT R10, R11, R8, RZ, 0xc0, !PT ;  /* 0x000000080b0a7212 */ /* 0x000fe400078ec0ff */
[----:B------:R-:W-:-:S02]  /*0480*/  IADD3 R9, PT, PT, -R9, RZ, RZ ;  /* 0x000000ff09097210 */ /* 0x000fc40007ffe1ff */
[-C--:B------:R-:W-:Y:S02]  /*0490*/  SHF.R.U32.HI R10, RZ, R5.reuse, R10 ;  /* 0x00000005ff0a7219 */ /* 0x080fe4000001160a */
[----:B------:R-:W-:Y:S02]  /*04a0*/  LOP3.LUT P1, RZ, R9, R5, R8, 0xf8, !PT ;  /* 0x0000000509ff7212 */ /* 0x000fe4000782f808 */
[C---:B------:R-:W-:Y:S02]  /*04b0*/  LOP3.LUT P0, RZ, R10.reuse, 0x1, RZ, 0xc0, !PT ;  /* 0x000000010aff7812 */ /* 0x040fe4000780c0ff */
[----:B------:R-:W-:-:S04]  /*04c0*/  LOP3.LUT P2, RZ, R10, 0x2, RZ, 0xc0, !PT ;  /* 0x000000020aff7812 */ /* 0x000fc8000784c0ff */
[----:B------:R-:W-:Y:S02]  /*04d0*/  PLOP3.LUT P0, PT, P0, P1, P2, 0xe0, 0x0 ;  /* 0x000000000000781c */ /* 0x000fe40000703c20 */
[----:B------:R-:W-:Y:S02]  /*04e0*/  LOP3.LUT P1, RZ, R0, 0x7fffff, RZ, 0xc0, !PT ;  /* 0x007fffff00ff7812 */ /* 0x000fe4000782c0ff */
[----:B------:R-:W-:-:S05]  /*04f0*/  SEL R5, RZ, 0x1, !P0 ;  /* 0x00000001ff057807 */ /* 0x000fca0004000000 */
[----:B------:R-:W-:-:S05]  /*0500*/  IMAD.MOV R5, RZ, RZ, -R5 ;  /* 0x000000ffff057224 */ /* 0x000fca00078e0a05 */
[----:B------:R-:W-:Y:S02]  /*0510*/  ISETP.GE.AND P0, PT, R5, RZ, PT ;  /* 0x000000ff0500720c */ /* 0x000fe40003f06270 */
[----:B------:R-:W-:-:S04]  /*0520*/  IADD3 R5, PT, PT, R2, -0xfc, RZ ;  /* 0xffffff0402057810 */ /* 0x000fc80007ffe0ff */
[----:B------:R-:W-:-:S07]  /*0530*/  SHF.R.U32.HI R5, RZ, R5, R8 ;  /* 0x00000005ff057219 */ /* 0x000fce0000011608 */
[----:B------:R-:W-:-:S05]  /*0540*/  @!P0 VIADD R5, R5, 0x1 ;  /* 0x0000000105058836 */ /* 0x000fca0000000000 */
[----:B------:R-:W-:-:S04]  /*0550*/  @!P1 SHF.L.U32 R5, R5, 0x1, RZ ;  /* 0x0000000105059819 */ /* 0x000fc800000006ff */
[----:B------:R-:W-:Y:S01]  /*0560*/  LOP3.LUT R5, R5, 0x80000000, R0, 0xf8, !PT ;  /* 0x8000000005057812 */ /* 0x000fe200078ef800 */
[----:B------:R-:W-:Y:S06]  /*0570*/  BRA `(.L_x_5) ;  /* 0x0000000000047947 */ /* 0x000fec0003800000 */
.L_x_6:
[----:B------:R0:W1:Y:S02]  /*0580*/  MUFU.RCP R5, R0 ;  /* 0x0000000000057308 */ /* 0x0000640000001000 */
.L_x_5:
[----:B------:R-:W-:Y:S05]  /*0590*/  BSYNC.RECONVERGENT B1 ;  /* 0x0000000000017941 */ /* 0x000fea0003800200 */
.L_x_3:
[----:B------:R-:W-:-:S04]  /*05a0*/  IMAD.MOV.U32 R7, RZ, RZ, 0x0 ;  /* 0x00000000ff077424 */ /* 0x000fc800078e00ff */
[----:B01----:R-:W-:Y:S05]  /*05b0*/  RET.REL.NODEC R6 `(_Z7computePfS_S_) ;  /* 0xfffffff806907950 */ /* 0x003fea0003c3ffff */
.L_x_7:
[----:B------:R-:W-:-:S00]  /*05c0*/  BRA `(.L_x_7) ;  /* 0xfffffffc00fc7947 */ /* 0x000fc0000383ffff */
[----:B------:R-:W-:-:S00]  /*05d0*/  NOP ;  /* 0x0000000000007918 */ /* 0x000fc00000000000 */
        /* <DEDUP_REMOVED lines=10> */
.L_x_8:


//--------------------- .nv.shared.reserved.0     --------------------------
	.section	.nv.shared.reserved.0,"aw",@nobits
	.weak		__nv_reservedSMEM_offset_0_alias
	.size		__nv_reservedSMEM_offset_0_alias, 0, 64
	.other		__nv_reservedSMEM_offset_0_alias,@"STO_CUDA_RESERVED_SHARED STV_DEFAULT"
__nv_reservedSMEM_offset_0_alias:
	.zero		0
	.zero		64


//--------------------- .nv.constant0._Z7computePfS_S_ --------------------------
	.section	.nv.constant0._Z7computePfS_S_,"a",@progbits
	.sectionflags	@""
	.align	4
.nv.constant0._Z7computePfS_S_:
	.zero		920


//--------------------- SYMBOLS --------------------------

	.type		.nv.reservedSmem.offset0,@object
	.size		.nv.reservedSmem.offset0,0x4
